	.headerflags	@"EF_CUDA_TEXMODE_UNIFIED EF_CUDA_64BIT_ADDRESS EF_CUDA_ACCELERATORS EF_CUDA_SM90 EF_CUDA_VIRTUAL_SM(EF_CUDA_SM90)"
	.elftype	@"ET_EXEC"


//--------------------- .nv.info                  --------------------------
	.section	.nv.info,"",@"SHT_CUDA_INFO"
	.align	4


	//----- nvinfo : EIATTR_REGCOUNT
	.align		4
        /*0000*/ 	.byte	0x04, 0x2f
        /*0002*/ 	.short	(.L_1 - .L_0)
	.align		4
.L_0:
        /*0004*/ 	.word	index@(triton_poi_fused_max_pool2d_with_indices_11)
        /*0008*/ 	.word	0x00000010


	//----- nvinfo : EIATTR_MIN_STACK_SIZE
	.align		4
.L_1:
        /*000c*/ 	.byte	0x04, 0x12
        /*000e*/ 	.short	(.L_3 - .L_2)
	.align		4
.L_2:
        /*0010*/ 	.word	index@(triton_poi_fused_max_pool2d_with_indices_11)
        /*0014*/ 	.word	0x00000000


	//----- nvinfo : EIATTR_FRAME_SIZE
	.align		4
.L_3:
        /*0018*/ 	.byte	0x04, 0x11
        /*001a*/ 	.short	(.L_5 - .L_4)
	.align		4
.L_4:
        /*001c*/ 	.word	index@(triton_poi_fused_max_pool2d_with_indices_11)
        /*0020*/ 	.word	0x00000000


	//----- nvinfo : EIATTR_MIN_STACK_SIZE
	.align		4
.L_5:
        /*0024*/ 	.byte	0x04, 0x12
        /*0026*/ 	.short	(.L_7 - .L_6)
	.align		4
.L_6:
        /*0028*/ 	.word	index@(triton_poi_fused_max_pool2d_with_indices_11)
        /*002c*/ 	.word	0x00000000
.L_7:


//--------------------- .nv.info.triton_poi_fused_max_pool2d_with_indices_11 --------------------------
	.section	.nv.info.triton_poi_fused_max_pool2d_with_indices_11,"",@"SHT_CUDA_INFO"
	.sectionflags	@""
	.align	4


	//----- nvinfo : EIATTR_CUDA_API_VERSION
	.align		4
        /*0000*/ 	.byte	0x04, 0x37
        /*0002*/ 	.short	(.L_9 - .L_8)
.L_8:
        /*0004*/ 	.word	0x0000007c


	//----- nvinfo : EIATTR_KPARAM_INFO
	.align		4
.L_9:
        /*0008*/ 	.byte	0x04, 0x17
        /*000a*/ 	.short	(.L_11 - .L_10)
.L_10:
        /*000c*/ 	.word	0x00000000
        /*0010*/ 	.short	0x0003
        /*0012*/ 	.short	0x0018
        /*0014*/ 	.byte	0x00, 0xf0, 0x11, 0x00


	//----- nvinfo : EIATTR_KPARAM_INFO
	.align		4
.L_11:
        /*0018*/ 	.byte	0x04, 0x17
        /*001a*/ 	.short	(.L_13 - .L_12)
.L_12:
        /*001c*/ 	.word	0x00000000
        /*0020*/ 	.short	0x0002
        /*0022*/ 	.short	0x0010
        /*0024*/ 	.byte	0x00, 0xf4, 0x21, 0x00


	//----- nvinfo : EIATTR_KPARAM_INFO
	.align		4
.L_13:
        /*0028*/ 	.byte	0x04, 0x17
        /*002a*/ 	.short	(.L_15 - .L_14)
.L_14:
        /*002c*/ 	.word	0x00000000
        /*0030*/ 	.short	0x0001
        /*0032*/ 	.short	0x0008
        /*0034*/ 	.byte	0x00, 0xf4, 0x21, 0x00


	//----- nvinfo : EIATTR_KPARAM_INFO
	.align		4
.L_15:
        /*0038*/ 	.byte	0x04, 0x17
        /*003a*/ 	.short	(.L_17 - .L_16)
.L_16:
        /*003c*/ 	.word	0x00000000
        /*0040*/ 	.short	0x0000
        /*0042*/ 	.short	0x0000
        /*0044*/ 	.byte	0x00, 0xf4, 0x21, 0x00


	//----- nvinfo : EIATTR_SPARSE_MMA_MASK
	.align		4
.L_17:
        /*0048*/ 	.byte	0x03, 0x50
        /*004a*/ 	.short	0x0000


	//----- nvinfo : EIATTR_MAXREG_COUNT
	.align		4
        /*004c*/ 	.byte	0x03, 0x1b
        /*004e*/ 	.short	0x00ff


	//----- nvinfo : EIATTR_EXIT_INSTR_OFFSETS
	.align		4
        /*0050*/ 	.byte	0x04, 0x1c
        /*0052*/ 	.short	(.L_19 - .L_18)


	//   ....[0]....
.L_18:
        /*0054*/ 	.word	0x000002c0


	//   ....[1]....
        /*0058*/ 	.word	0x000002e0


	//----- nvinfo : EIATTR_REQNTID
	.align		4
.L_19:
        /*005c*/ 	.byte	0x04, 0x10
        /*005e*/ 	.short	(.L_21 - .L_20)
.L_20:
        /*0060*/ 	.word	0x00000080
        /*0064*/ 	.word	0x00000001
        /*0068*/ 	.word	0x00000001


	//----- nvinfo : EIATTR_CBANK_PARAM_SIZE
	.align		4
.L_21:
        /*006c*/ 	.byte	0x03, 0x19
        /*006e*/ 	.short	0x001c


	//----- nvinfo : EIATTR_PARAM_CBANK
	.align		4
        /*0070*/ 	.byte	0x04, 0x0a
        /*0072*/ 	.short	(.L_23 - .L_22)
	.align		4
.L_22:
        /*0074*/ 	.word	index@(.nv.constant0.triton_poi_fused_max_pool2d_with_indices_11)
        /*0078*/ 	.short	0x0210
        /*007a*/ 	.short	0x001c


	//----- nvinfo : EIATTR_SW_WAR
	.align		4
.L_23:
        /*007c*/ 	.byte	0x04, 0x36
        /*007e*/ 	.short	(.L_25 - .L_24)
.L_24:
        /*0080*/ 	.word	0x00000008
.L_25:


//--------------------- .nv.callgraph             --------------------------
	.section	.nv.callgraph,"",@"SHT_CUDA_CALLGRAPH"
	.align	4
	.sectionentsize	8
	.align		4
        /*0000*/ 	.word	0x00000000
	.align		4
        /*0004*/ 	.word	0xffffffff
	.align		4
        /*0008*/ 	.word	0x00000000
	.align		4
        /*000c*/ 	.word	0xfffffffe
	.align		4
        /*0010*/ 	.word	0x00000000
	.align		4
        /*0014*/ 	.word	0xfffffffd
	.align		4
        /*0018*/ 	.word	0x00000000
	.align		4
        /*001c*/ 	.word	0xfffffffc


//--------------------- .text.triton_poi_fused_max_pool2d_with_indices_11 --------------------------
	.section	.text.triton_poi_fused_max_pool2d_with_indices_11,"ax",@progbits
	.align	128
        .global         triton_poi_fused_max_pool2d_with_indices_11
        .type           triton_poi_fused_max_pool2d_with_indices_11,@function
        .size           triton_poi_fused_max_pool2d_with_indices_11,(.L_x_1 - triton_poi_fused_max_pool2d_with_indices_11)
        .other          triton_poi_fused_max_pool2d_with_indices_11,@"STO_CUDA_ENTRY STV_DEFAULT"
triton_poi_fused_max_pool2d_with_indices_11:
.text.triton_poi_fused_max_pool2d_with_indices_11:
[----:B------:R-:W0:Y:S02]  /*0000*/  LDC R1, c[0x0][0x28] ;  /* 0x00000a00ff017b82 */ /* 0x000e240000000800 */
[----:B------:R-:W1:Y:S01]  /*0010*/  S2R R0, SR_TID.X ;  /* 0x0000000000007919 */ /* 0x000e620000002100 */
[----:B------:R-:W-:Y:S02]  /*0020*/  CS2R R10, SRZ ;  /* 0x00000000000a7805 */ /* 0x000fe4000001ff00 */
[----:B------:R-:W-:Y:S01]  /*0030*/  CS2R R12, SRZ ;  /* 0x00000000000c7805 */ /* 0x000fe2000001ff00 */
[----:B------:R-:W-:Y:S01]  /*0040*/  ULDC.64 UR4, c[0x0][0x208] ;  /* 0x0000820000047ab9 */ /* 0x000fe20000000a00 */
[----:B------:R-:W2:Y:S01]  /*0050*/  S2R R3, SR_CTAID.X ;  /* 0x0000000000037919 */ /* 0x000ea20000002500 */
[----:B------:R-:W-:Y:S01]  /*0060*/  ULDC.64 UR6, c[0x0][0x220] ;  /* 0x0000880000067ab9 */ /* 0x000fe20000000a00 */
[----:B-1----:R-:W-:-:S05]  /*0070*/  LOP3.LUT R0, R0, 0x7f, RZ, 0xc0, !PT ;  /* 0x0000007f00007812 */ /* 0x002fca00078ec0ff */
[----:B--2---:R-:W-:Y:S02]  /*0080*/  IMAD R0, R3, 0x80, R0 ;  /* 0x0000008003007824 */ /* 0x004fe400078e0200 */
[----:B------:R-:W1:Y:S03]  /*0090*/  LDC.64 R2, c[0x0][0x210] ;  /* 0x00008400ff027b82 */ /* 0x000e660000000a00 */
[----:B------:R-:W-:Y:S02]  /*00a0*/  SHF.R.S32.HI R5, RZ, 0x1f, R0 ;  /* 0x0000001fff057819 */ /* 0x000fe40000011400 */
[----:B------:R-:W-:Y:S02]  /*00b0*/  ISETP.GE.AND P0, PT, R0, 0x100, PT ;  /* 0x000001000000780c */ /* 0x000fe40003f06270 */
[----:B------:R-:W-:-:S04]  /*00c0*/  LEA.HI R5, R5, R0, RZ, 0x2 ;  /* 0x0000000005057211 */ /* 0x000fc800078f10ff */
[C---:B------:R-:W-:Y:S01]  /*00d0*/  LOP3.LUT R7, R5.reuse, 0x7ffffffc, RZ, 0xc0, !PT ;  /* 0x7ffffffc05077812 */ /* 0x040fe200078ec0ff */
[----:B------:R-:W-:-:S04]  /*00e0*/  IMAD.SHL.U32 R5, R5, 0x4, RZ ;  /* 0x0000000405057824 */ /* 0x000fc800078e00ff */
[----:B------:R-:W-:Y:S01]  /*00f0*/  IMAD.IADD R7, R0, 0x1, -R7 ;  /* 0x0000000100077824 */ /* 0x000fe200078e0a07 */
[----:B------:R-:W-:-:S05]  /*0100*/  LOP3.LUT R4, R5, 0xfffffff0, RZ, 0xc0, !PT ;  /* 0xfffffff005047812 */ /* 0x000fca00078ec0ff */
[----:B------:R-:W-:-:S04]  /*0110*/  IMAD R9, R7, 0x2, R4 ;  /* 0x0000000207097824 */ /* 0x000fc800078e0204 */
[----:B-1----:R-:W-:-:S04]  /*0120*/  IMAD.WIDE R4, R9, 0x4, R2 ;  /* 0x0000000409047825 */ /* 0x002fc800078e0202 */
[----:B------:R-:W-:Y:S01]  /*0130*/  VIADD R7, R9, 0x8 ;  /* 0x0000000809077836 */ /* 0x000fe20000000000 */
[----:B------:R-:W2:Y:S04]  /*0140*/  @!P0 LDG.E.EL R10, desc[UR4][R4.64] ;  /* 0x00000004040a8981 */ /* 0x000ea8000c2e1900 */
[----:B------:R-:W2:Y:S01]  /*0150*/  @!P0 LDG.E.EL R13, desc[UR4][R4.64+0x4] ;  /* 0x00000404040d8981 */ /* 0x000ea2000c2e1900 */
[----:B------:R-:W-:-:S04]  /*0160*/  IMAD.WIDE R6, R7, 0x4, R2 ;  /* 0x0000000407067825 */ /* 0x000fc800078e0202 */
[----:B------:R-:W-:Y:S01]  /*0170*/  VIADD R9, R9, 0x9 ;  /* 0x0000000909097836 */ /* 0x000fe20000000000 */
[----:B------:R-:W3:Y:S03]  /*0180*/  @!P0 LDG.E.EL R12, desc[UR4][R6.64] ;  /* 0x00000004060c8981 */ /* 0x000ee6000c2e1900 */
[----:B------:R-:W-:Y:S02]  /*0190*/  IMAD.WIDE R2, R9, 0x4, R2 ;  /* 0x0000000409027825 */ /* 0x000fe400078e0202 */
[----:B------:R-:W1:Y:S03]  /*01a0*/  LDC.64 R8, c[0x0][0x218] ;  /* 0x00008600ff087b82 */ /* 0x000e660000000a00 */
[----:B------:R1:W4:Y:S02]  /*01b0*/  @!P0 LDG.E.EL R11, desc[UR4][R2.64] ;  /* 0x00000004020b8981 */ /* 0x000324000c2e1900 */
[----:B-1----:R-:W-:Y:S01]  /*01c0*/  IMAD.WIDE R2, R0, 0x4, R8 ;  /* 0x0000000400027825 */ /* 0x002fe200078e0208 */
[----:B--2---:R-:W-:-:S02]  /*01d0*/  FSETP.GT.AND P3, PT, R13, R10, PT ;  /* 0x0000000a0d00720b */ /* 0x004fc40003f64000 */
[----:B------:R-:W-:Y:S02]  /*01e0*/  FSETP.NAN.AND P1, PT, R13, R13, PT ;  /* 0x0000000d0d00720b */ /* 0x000fe40003f28000 */
[----:B------:R-:W-:Y:S02]  /*01f0*/  SEL R5, RZ, 0x1, !P3 ;  /* 0x00000001ff057807 */ /* 0x000fe40005800000 */
[----:B---3--:R-:W-:-:S07]  /*0200*/  FSETP.NAN.AND P4, PT, R12, R12, PT ;  /* 0x0000000c0c00720b */ /* 0x008fce0003f88000 */
[----:B------:R-:W-:Y:S02]  /*0210*/  @!P3 FSEL R13, R13, R10, P1 ;  /* 0x0000000a0d0db208 */ /* 0x000fe40000800000 */
[----:B----4-:R-:W-:Y:S02]  /*0220*/  FSETP.NAN.AND P2, PT, R11, R11, PT ;  /* 0x0000000b0b00720b */ /* 0x010fe40003f48000 */
[----:B------:R-:W-:-:S04]  /*0230*/  FSETP.GEU.AND P1, PT, R13, R12, PT ;  /* 0x0000000c0d00720b */ /* 0x000fc80003f2e000 */
[----:B------:R-:W-:Y:S02]  /*0240*/  @!P4 FSEL R12, R12, R13, !P1 ;  /* 0x0000000d0c0cc208 */ /* 0x000fe40004800000 */
[----:B------:R-:W-:Y:S02]  /*0250*/  SEL R6, R5, 0x2, P1 ;  /* 0x0000000205067807 */ /* 0x000fe40000800000 */
[----:B------:R-:W-:-:S04]  /*0260*/  FSETP.GEU.AND P4, PT, R12, R11, PT ;  /* 0x0000000b0c00720b */ /* 0x000fc80003f8e000 */
[----:B------:R-:W-:Y:S02]  /*0270*/  @!P2 SEL R11, R11, R12, !P4 ;  /* 0x0000000c0b0ba207 */ /* 0x000fe40006000000 */
[----:B------:R-:W-:Y:S02]  /*0280*/  IADD3 R4, P2, R0, UR6, RZ ;  /* 0x0000000600047c10 */ /* 0x000fe4000ff5e0ff */
[----:B------:R-:W-:Y:S01]  /*0290*/  SEL R7, R6, 0x3, P4 ;  /* 0x0000000306077807 */ /* 0x000fe20002000000 */
[----:B------:R1:W-:Y:S01]  /*02a0*/  @!P0 STG.E desc[UR4][R2.64], R11 ;  /* 0x0000000b02008986 */ /* 0x0003e2000c101904 */
[----:B------:R-:W-:Y:S01]  /*02b0*/  LEA.HI.X.SX32 R5, R0, UR7, 0x1, P2 ;  /* 0x0000000700057c11 */ /* 0x000fe200090f0eff */
[----:B------:R-:W-:Y:S08]  /*02c0*/  @P0 EXIT ;  /* 0x000000000000094d */ /* 0x000ff00003800000 */
[----:B------:R-:W-:Y:S01]  /*02d0*/  STG.E.U8 desc[UR4][R4.64], R7 ;  /* 0x0000000704007986 */ /* 0x000fe2000c101104 */
[----:B------:R-:W-:Y:S05]  /*02e0*/  EXIT ;  /* 0x000000000000794d */ /* 0x000fea0003800000 */
.L_x_0:
[----:B------:R-:W-:-:S00]  /*02f0*/  BRA `(.L_x_0) ;  /* 0xfffffffc00fc7947 */ /* 0x000fc0000383ffff */
[----:B------:R-:W-:-:S00]  /*0300*/  NOP ;  /* 0x0000000000007918 */ /* 0x000fc00000000000 */
[----:B------:R-:W-:-:S00]  /*0310*/  NOP ;  /* 0x0000000000007918 */ /* 0x000fc00000000000 */
[----:B------:R-:W-:-:S00]  /*0320*/  NOP ;  /* 0x0000000000007918 */ /* 0x000fc00000000000 */
[----:B------:R-:W-:-:S00]  /*0330*/  NOP ;  /* 0x0000000000007918 */ /* 0x000fc00000000000 */
[----:B------:R-:W-:-:S00]  /*0340*/  NOP ;  /* 0x0000000000007918 */ /* 0x000fc00000000000 */
[----:B------:R-:W-:-:S00]  /*0350*/  NOP ;  /* 0x0000000000007918 */ /* 0x000fc00000000000 */
[----:B------:R-:W-:-:S00]  /*0360*/  NOP ;  /* 0x0000000000007918 */ /* 0x000fc00000000000 */
[----:B------:R-:W-:-:S00]  /*0370*/  NOP ;  /* 0x0000000000007918 */ /* 0x000fc00000000000 */
.L_x_1:


//--------------------- .nv.constant0.triton_poi_fused_max_pool2d_with_indices_11 --------------------------
	.section	.nv.constant0.triton_poi_fused_max_pool2d_with_indices_11,"a",@progbits
	.sectionflags	@""
	.align	4
.nv.constant0.triton_poi_fused_max_pool2d_with_indices_11:
	.zero		556
